//
// Generated by NVIDIA NVVM Compiler
//
// Compiler Build ID: CL-36424714
// Cuda compilation tools, release 13.0, V13.0.88
// Based on NVVM 20.0.0
//

.version 9.0
.target sm_100
.address_size 64

	// .globl	_Z11gemm_kernelPKfS0_Pfiii

.visible .entry _Z11gemm_kernelPKfS0_Pfiii(
	.param .u64 .ptr .align 1 _Z11gemm_kernelPKfS0_Pfiii_param_0,
	.param .u64 .ptr .align 1 _Z11gemm_kernelPKfS0_Pfiii_param_1,
	.param .u64 .ptr .align 1 _Z11gemm_kernelPKfS0_Pfiii_param_2,
	.param .u32 _Z11gemm_kernelPKfS0_Pfiii_param_3,
	.param .u32 _Z11gemm_kernelPKfS0_Pfiii_param_4,
	.param .u32 _Z11gemm_kernelPKfS0_Pfiii_param_5
)
{
	.reg .pred 	%p<10>;
	.reg .b32 	%r<40>;
	.reg .b32 	%f<67>;
	.reg .b64 	%rd<67>;

	ld.param.u64 	%rd14, [_Z11gemm_kernelPKfS0_Pfiii_param_0];
	ld.param.u64 	%rd15, [_Z11gemm_kernelPKfS0_Pfiii_param_1];
	ld.param.u32 	%r18, [_Z11gemm_kernelPKfS0_Pfiii_param_3];
	cvta.to.global.u64 	%rd1, %rd15;
	cvta.to.global.u64 	%rd2, %rd14;
	mov.u32 	%r19, %ctaid.y;
	mov.u32 	%r20, %ntid.y;
	mov.u32 	%r21, %tid.y;
	mad.lo.s32 	%r1, %r19, %r20, %r21;
	mov.u32 	%r22, %ctaid.x;
	mov.u32 	%r23, %ntid.x;
	mov.u32 	%r24, %tid.x;
	mad.lo.s32 	%r2, %r22, %r23, %r24;
	max.s32 	%r25, %r1, %r2;
	setp.ge.s32 	%p1, %r25, %r18;
	@%p1 bra 	$L__BB0_13;
	mul.lo.s32 	%r3, %r18, %r1;
	and.b32  	%r4, %r18, 7;
	setp.lt.u32 	%p2, %r18, 8;
	mov.f32 	%f66, 0f00000000;
	mov.b32 	%r38, 0;
	@%p2 bra 	$L__BB0_4;
	and.b32  	%r38, %r18, 2147483640;
	neg.s32 	%r36, %r38;
	mul.wide.s32 	%rd16, %r18, 4;
	add.s64 	%rd3, %rd1, %rd16;
	shl.b32 	%r7, %r18, 3;
	mul.wide.s32 	%rd17, %r18, 8;
	add.s64 	%rd4, %rd1, %rd17;
	mul.wide.s32 	%rd18, %r18, 12;
	add.s64 	%rd5, %rd1, %rd18;
	mul.wide.s32 	%rd19, %r18, 16;
	add.s64 	%rd6, %rd1, %rd19;
	mul.wide.s32 	%rd20, %r18, 20;
	add.s64 	%rd7, %rd1, %rd20;
	mul.wide.s32 	%rd21, %r18, 24;
	add.s64 	%rd8, %rd1, %rd21;
	mul.wide.s32 	%rd22, %r18, 28;
	add.s64 	%rd9, %rd1, %rd22;
	mul.wide.u32 	%rd23, %r3, 4;
	add.s64 	%rd24, %rd23, %rd2;
	add.s64 	%rd66, %rd24, 16;
	mov.f32 	%f66, 0f00000000;
	mov.u32 	%r35, %r2;
$L__BB0_3:
	.pragma "nounroll";
	mul.wide.s32 	%rd25, %r35, 4;
	add.s64 	%rd26, %rd3, %rd25;
	add.s64 	%rd27, %rd4, %rd25;
	add.s64 	%rd28, %rd5, %rd25;
	add.s64 	%rd29, %rd6, %rd25;
	add.s64 	%rd30, %rd7, %rd25;
	add.s64 	%rd31, %rd8, %rd25;
	add.s64 	%rd32, %rd9, %rd25;
	add.s64 	%rd33, %rd1, %rd25;
	ld.global.f32 	%f16, [%rd66+-16];
	ld.global.f32 	%f17, [%rd33];
	fma.rn.f32 	%f18, %f16, %f17, %f66;
	ld.global.f32 	%f19, [%rd66+-12];
	ld.global.f32 	%f20, [%rd26];
	fma.rn.f32 	%f21, %f19, %f20, %f18;
	ld.global.f32 	%f22, [%rd66+-8];
	ld.global.f32 	%f23, [%rd27];
	fma.rn.f32 	%f24, %f22, %f23, %f21;
	ld.global.f32 	%f25, [%rd66+-4];
	ld.global.f32 	%f26, [%rd28];
	fma.rn.f32 	%f27, %f25, %f26, %f24;
	ld.global.f32 	%f28, [%rd66];
	ld.global.f32 	%f29, [%rd29];
	fma.rn.f32 	%f30, %f28, %f29, %f27;
	ld.global.f32 	%f31, [%rd66+4];
	ld.global.f32 	%f32, [%rd30];
	fma.rn.f32 	%f33, %f31, %f32, %f30;
	ld.global.f32 	%f34, [%rd66+8];
	ld.global.f32 	%f35, [%rd31];
	fma.rn.f32 	%f36, %f34, %f35, %f33;
	ld.global.f32 	%f37, [%rd66+12];
	ld.global.f32 	%f38, [%rd32];
	fma.rn.f32 	%f66, %f37, %f38, %f36;
	add.s32 	%r36, %r36, 8;
	add.s32 	%r35, %r35, %r7;
	add.s64 	%rd66, %rd66, 32;
	setp.ne.s32 	%p3, %r36, 0;
	@%p3 bra 	$L__BB0_3;
$L__BB0_4:
	setp.eq.s32 	%p4, %r4, 0;
	@%p4 bra 	$L__BB0_12;
	and.b32  	%r13, %r18, 3;
	setp.lt.u32 	%p5, %r4, 4;
	@%p5 bra 	$L__BB0_7;
	add.s32 	%r27, %r38, %r3;
	mul.wide.u32 	%rd34, %r27, 4;
	add.s64 	%rd35, %rd2, %rd34;
	ld.global.f32 	%f40, [%rd35];
	mad.lo.s32 	%r28, %r38, %r18, %r2;
	mul.wide.s32 	%rd36, %r28, 4;
	add.s64 	%rd37, %rd1, %rd36;
	ld.global.f32 	%f41, [%rd37];
	fma.rn.f32 	%f42, %f40, %f41, %f66;
	cvt.u64.u32 	%rd38, %r3;
	cvt.u64.u32 	%rd39, %r38;
	add.s64 	%rd40, %rd39, %rd38;
	shl.b64 	%rd41, %rd40, 2;
	add.s64 	%rd42, %rd2, %rd41;
	ld.global.f32 	%f43, [%rd42+4];
	mul.wide.s32 	%rd43, %r18, 4;
	add.s64 	%rd44, %rd37, %rd43;
	ld.global.f32 	%f44, [%rd44];
	fma.rn.f32 	%f45, %f43, %f44, %f42;
	ld.global.f32 	%f46, [%rd42+8];
	add.s64 	%rd45, %rd44, %rd43;
	ld.global.f32 	%f47, [%rd45];
	fma.rn.f32 	%f48, %f46, %f47, %f45;
	ld.global.f32 	%f49, [%rd42+12];
	add.s64 	%rd46, %rd45, %rd43;
	ld.global.f32 	%f50, [%rd46];
	fma.rn.f32 	%f66, %f49, %f50, %f48;
	add.s32 	%r38, %r38, 4;
$L__BB0_7:
	setp.eq.s32 	%p6, %r13, 0;
	@%p6 bra 	$L__BB0_12;
	setp.eq.s32 	%p7, %r13, 1;
	@%p7 bra 	$L__BB0_10;
	add.s32 	%r29, %r38, %r3;
	mul.wide.u32 	%rd47, %r29, 4;
	add.s64 	%rd48, %rd2, %rd47;
	ld.global.f32 	%f52, [%rd48];
	mad.lo.s32 	%r30, %r38, %r18, %r2;
	mul.wide.s32 	%rd49, %r30, 4;
	add.s64 	%rd50, %rd1, %rd49;
	ld.global.f32 	%f53, [%rd50];
	fma.rn.f32 	%f54, %f52, %f53, %f66;
	cvt.u64.u32 	%rd51, %r3;
	cvt.u64.u32 	%rd52, %r38;
	add.s64 	%rd53, %rd52, %rd51;
	shl.b64 	%rd54, %rd53, 2;
	add.s64 	%rd55, %rd2, %rd54;
	ld.global.f32 	%f55, [%rd55+4];
	mul.wide.s32 	%rd56, %r18, 4;
	add.s64 	%rd57, %rd50, %rd56;
	ld.global.f32 	%f56, [%rd57];
	fma.rn.f32 	%f66, %f55, %f56, %f54;
	add.s32 	%r38, %r38, 2;
$L__BB0_10:
	and.b32  	%r31, %r18, 1;
	setp.eq.b32 	%p8, %r31, 1;
	not.pred 	%p9, %p8;
	@%p9 bra 	$L__BB0_12;
	add.s32 	%r32, %r38, %r3;
	mul.wide.u32 	%rd58, %r32, 4;
	add.s64 	%rd59, %rd2, %rd58;
	ld.global.f32 	%f57, [%rd59];
	mad.lo.s32 	%r33, %r38, %r18, %r2;
	mul.wide.s32 	%rd60, %r33, 4;
	add.s64 	%rd61, %rd1, %rd60;
	ld.global.f32 	%f58, [%rd61];
	fma.rn.f32 	%f66, %f57, %f58, %f66;
$L__BB0_12:
	ld.param.u64 	%rd65, [_Z11gemm_kernelPKfS0_Pfiii_param_2];
	add.s32 	%r34, %r3, %r2;
	cvta.to.global.u64 	%rd62, %rd65;
	mul.wide.s32 	%rd63, %r34, 4;
	add.s64 	%rd64, %rd62, %rd63;
	st.global.f32 	[%rd64], %f66;
$L__BB0_13:
	ret;

}


// ===== COMPILED SASS (sm_100) =====

	.target	sm_100

	.elftype	@"ET_EXEC"


//--------------------- .note.nv.tkinfo           --------------------------
	.section	.note.nv.tkinfo,"",@"SHT_NOTE"
	.sectionflags	@"SHF_NOTE_NV_TKINFO"
	.tkinfo
        /*0018*/ 	.word	0x00000002
        /*0030*/ 	.string	""
        /*0030*/ 	.string	"ptxas"
        /*0030*/ 	.string	"Cuda compilation tools, release 13.0, V13.0.88"
        /*0030*/ 	.string	"Build cuda_13.0.r13.0/compiler.36424714_0"
        /*0030*/ 	.string	"-arch sm_100 -m 64 "



//--------------------- .note.nv.cuinfo           --------------------------
	.section	.note.nv.cuinfo,"",@"SHT_NOTE"
	.sectionflags	@"SHF_NOTE_NV_CUINFO"
        /*0018*/ 	.short	0x0002
        /*001a*/ 	.short	0x0064
        /*001c*/ 	.short	0x0082
	.zero		2


//--------------------- .nv.info                  --------------------------
	.section	.nv.info,"",@"SHT_CUDA_INFO"
	.align	4


	//----- nvinfo : EIATTR_REGCOUNT
	.align		4
        /*0000*/ 	.byte	0x04, 0x2f
        /*0002*/ 	.short	(.L_1 - .L_0)
	.align		4
.L_0:
        /*0004*/ 	.word	index@(_Z11gemm_kernelPKfS0_Pfiii)
        /*0008*/ 	.word	0x0000001e


	//----- nvinfo : EIATTR_FRAME_SIZE
	.align		4
.L_1:
        /*000c*/ 	.byte	0x04, 0x11
        /*000e*/ 	.short	(.L_3 - .L_2)
	.align		4
.L_2:
        /*0010*/ 	.word	index@(_Z11gemm_kernelPKfS0_Pfiii)
        /*0014*/ 	.word	0x00000000


	//----- nvinfo : EIATTR_MIN_STACK_SIZE
	.align		4
.L_3:
        /*0018*/ 	.byte	0x04, 0x12
        /*001a*/ 	.short	(.L_5 - .L_4)
	.align		4
.L_4:
        /*001c*/ 	.word	index@(_Z11gemm_kernelPKfS0_Pfiii)
        /*0020*/ 	.word	0x00000000
.L_5:


//--------------------- .nv.compat                --------------------------
	.section	.nv.compat,"",@"SHT_CUDA_COMPAT_INFO"
	.align	4
        /*0000*/ 	.byte	0x02, 0x09, 0x00, 0x00, 0x02, 0x02, 0x01, 0x00, 0x02, 0x05, 0x05, 0x00, 0x03, 0x07, 0x01, 0x01
        /*0010*/ 	.byte	0x02, 0x03, 0x00, 0x00, 0x02, 0x06, 0x01, 0x00, 0x04, 0x0b, 0x08, 0x00, 0x09, 0x00, 0x00, 0x00
        /*0020*/ 	.byte	0x00, 0x00, 0x00, 0x00


//--------------------- .nv.info._Z11gemm_kernelPKfS0_Pfiii --------------------------
	.section	.nv.info._Z11gemm_kernelPKfS0_Pfiii,"",@"SHT_CUDA_INFO"
	.sectionflags	@""
	.align	4


	//----- nvinfo : EIATTR_CUDA_API_VERSION
	.align		4
        /*0000*/ 	.byte	0x04, 0x37
        /*0002*/ 	.short	(.L_7 - .L_6)
.L_6:
        /*0004*/ 	.word	0x00000082


	//----- nvinfo : EIATTR_KPARAM_INFO
	.align		4
.L_7:
        /*0008*/ 	.byte	0x04, 0x17
        /*000a*/ 	.short	(.L_9 - .L_8)
.L_8:
        /*000c*/ 	.word	0x00000000
        /*0010*/ 	.short	0x0005
        /*0012*/ 	.short	0x0020
        /*0014*/ 	.byte	0x00, 0xf0, 0x11, 0x00


	//----- nvinfo : EIATTR_KPARAM_INFO
	.align		4
.L_9:
        /*0018*/ 	.byte	0x04, 0x17
        /*001a*/ 	.short	(.L_11 - .L_10)
.L_10:
        /*001c*/ 	.word	0x00000000
        /*0020*/ 	.short	0x0004
        /*0022*/ 	.short	0x001c
        /*0024*/ 	.byte	0x00, 0xf0, 0x11, 0x00


	//----- nvinfo : EIATTR_KPARAM_INFO
	.align		4
.L_11:
        /*0028*/ 	.byte	0x04, 0x17
        /*002a*/ 	.short	(.L_13 - .L_12)
.L_12:
        /*002c*/ 	.word	0x00000000
        /*0030*/ 	.short	0x0003
        /*0032*/ 	.short	0x0018
        /*0034*/ 	.byte	0x00, 0xf0, 0x11, 0x00


	//----- nvinfo : EIATTR_KPARAM_INFO
	.align		4
.L_13:
        /*0038*/ 	.byte	0x04, 0x17
        /*003a*/ 	.short	(.L_15 - .L_14)
.L_14:
        /*003c*/ 	.word	0x00000000
        /*0040*/ 	.short	0x0002
        /*0042*/ 	.short	0x0010
        /*0044*/ 	.byte	0x00, 0xf5, 0x21, 0x00


	//----- nvinfo : EIATTR_KPARAM_INFO
	.align		4
.L_15:
        /*0048*/ 	.byte	0x04, 0x17
        /*004a*/ 	.short	(.L_17 - .L_16)
.L_16:
        /*004c*/ 	.word	0x00000000
        /*0050*/ 	.short	0x0001
        /*0052*/ 	.short	0x0008
        /*0054*/ 	.byte	0x00, 0xf5, 0x21, 0x00


	//----- nvinfo : EIATTR_KPARAM_INFO
	.align		4
.L_17:
        /*0058*/ 	.byte	0x04, 0x17
        /*005a*/ 	.short	(.L_19 - .L_18)
.L_18:
        /*005c*/ 	.word	0x00000000
        /*0060*/ 	.short	0x0000
        /*0062*/ 	.short	0x0000
        /*0064*/ 	.byte	0x00, 0xf5, 0x21, 0x00


	//----- nvinfo : EIATTR_SPARSE_MMA_MASK
	.align		4
.L_19:
        /*0068*/ 	.byte	0x03, 0x50
        /*006a*/ 	.short	0x0000


	//----- nvinfo : EIATTR_MAXREG_COUNT
	.align		4
        /*006c*/ 	.byte	0x03, 0x1b
        /*006e*/ 	.short	0x00ff


	//----- nvinfo : EIATTR_MERCURY_ISA_VERSION
	.align		4
        /*0070*/ 	.byte	0x03, 0x5f
        /*0072*/ 	.short	0x0101


	//----- nvinfo : EIATTR_VRC_CTA_INIT_COUNT
	.align		4
        /*0074*/ 	.byte	0x02, 0x4a
	.zero		1
	.zero		1


	//----- nvinfo : EIATTR_EXIT_INSTR_OFFSETS
	.align		4
        /*0078*/ 	.byte	0x04, 0x1c
        /*007a*/ 	.short	(.L_21 - .L_20)


	//   ....[0]....
.L_20:
        /*007c*/ 	.word	0x000000c0


	//   ....[1]....
        /*0080*/ 	.word	0x00000a90


	//----- nvinfo : EIATTR_CBANK_PARAM_SIZE
	.align		4
.L_21:
        /*0084*/ 	.byte	0x03, 0x19
        /*0086*/ 	.short	0x0024


	//----- nvinfo : EIATTR_PARAM_CBANK
	.align		4
        /*0088*/ 	.byte	0x04, 0x0a
        /*008a*/ 	.short	(.L_23 - .L_22)
	.align		4
.L_22:
        /*008c*/ 	.word	index@(.nv.constant0._Z11gemm_kernelPKfS0_Pfiii)
        /*0090*/ 	.short	0x0380
        /*0092*/ 	.short	0x0024


	//----- nvinfo : EIATTR_SW_WAR
	.align		4
.L_23:
        /*0094*/ 	.byte	0x04, 0x36
        /*0096*/ 	.short	(.L_25 - .L_24)
.L_24:
        /*0098*/ 	.word	0x00000008
.L_25:


//--------------------- .nv.callgraph             --------------------------
	.section	.nv.callgraph,"",@"SHT_CUDA_CALLGRAPH"
	.align	4
	.sectionentsize	8
	.align		4
        /*0000*/ 	.word	0x00000000
	.align		4
        /*0004*/ 	.word	0xffffffff
	.align		4
        /*0008*/ 	.word	0x00000000
	.align		4
        /*000c*/ 	.word	0xfffffffe
	.align		4
        /*0010*/ 	.word	0x00000000
	.align		4
        /*0014*/ 	.word	0xfffffffd
	.align		4
        /*0018*/ 	.word	0x00000000
	.align		4
        /*001c*/ 	.word	0xfffffffc


//--------------------- .text._Z11gemm_kernelPKfS0_Pfiii --------------------------
	.section	.text._Z11gemm_kernelPKfS0_Pfiii,"ax",@progbits
	.align	128
        .global         _Z11gemm_kernelPKfS0_Pfiii
        .type           _Z11gemm_kernelPKfS0_Pfiii,@function
        .size           _Z11gemm_kernelPKfS0_Pfiii,(.L_x_5 - _Z11gemm_kernelPKfS0_Pfiii)
        .other          _Z11gemm_kernelPKfS0_Pfiii,@"STO_CUDA_ENTRY STV_DEFAULT"
_Z11gemm_kernelPKfS0_Pfiii:
.text._Z11gemm_kernelPKfS0_Pfiii:
[----:B------:R-:W-:Y:S01]  /*0000*/  LDC R1, c[0x0][0x37c] ;  /* 0x0000df00ff017b82 */ /* 0x000fe20000000800 */
[----:B------:R-:W0:Y:S07]  /*0010*/  S2R R0, SR_TID.Y ;  /* 0x0000000000007919 */ /* 0x000e2e0000002200 */
[----:B------:R-:W0:Y:S01]  /*0020*/  S2UR UR4, SR_CTAID.Y ;  /* 0x00000000000479c3 */ /* 0x000e220000002600 */
[----:B------:R-:W1:Y:S01]  /*0030*/  LDCU UR20, c[0x0][0x398] ;  /* 0x00007300ff1477ac */ /* 0x000e620008000800 */
[----:B------:R-:W2:Y:S06]  /*0040*/  S2R R3, SR_TID.X ;  /* 0x0000000000037919 */ /* 0x000eac0000002100 */
[----:B------:R-:W0:Y:S08]  /*0050*/  LDC R13, c[0x0][0x364] ;  /* 0x0000d900ff0d7b82 */ /* 0x000e300000000800 */
[----:B------:R-:W2:Y:S08]  /*0060*/  S2UR UR5, SR_CTAID.X ;  /* 0x00000000000579c3 */ /* 0x000eb00000002500 */
[----:B------:R-:W2:Y:S01]  /*0070*/  LDC R2, c[0x0][0x360] ;  /* 0x0000d800ff027b82 */ /* 0x000ea20000000800 */
[----:B0-----:R-:W-:-:S02]  /*0080*/  IMAD R13, R13, UR4, R0 ;  /* 0x000000040d0d7c24 */ /* 0x001fc4000f8e0200 */
[----:B--2---:R-:W-:-:S05]  /*0090*/  IMAD R0, R2, UR5, R3 ;  /* 0x0000000502007c24 */ /* 0x004fca000f8e0203 */
[----:B------:R-:W-:-:S04]  /*00a0*/  VIMNMX R2, PT, PT, R13, R0, !PT ;  /* 0x000000000d027248 */ /* 0x000fc80007fe0100 */
[----:B-1----:R-:W-:-:S13]  /*00b0*/  ISETP.GE.AND P0, PT, R2, UR20, PT ;  /* 0x0000001402007c0c */ /* 0x002fda000bf06270 */
[----:B------:R-:W-:Y:S05]  /*00c0*/  @P0 EXIT ;  /* 0x000000000000094d */ /* 0x000fea0003800000 */
[----:B------:R-:W-:Y:S01]  /*00d0*/  UISETP.GE.U32.AND UP0, UPT, UR20, 0x8, UPT ;  /* 0x000000081400788c */ /* 0x000fe2000bf06070 */
[----:B------:R-:W-:Y:S02]  /*00e0*/  HFMA2 R12, -RZ, RZ, 0, 0 ;  /* 0x00000000ff0c7431 */ /* 0x000fe400000001ff */
[----:B------:R-:W-:Y:S01]  /*00f0*/  IMAD R13, R13, UR20, RZ ;  /* 0x000000140d0d7c24 */ /* 0x000fe2000f8e02ff */
[----:B------:R-:W-:Y:S01]  /*0100*/  UMOV UR4, URZ ;  /* 0x000000ff00047c82 */ /* 0x000fe20008000000 */
[----:B------:R-:W0:Y:S04]  /*0110*/  LDCU.64 UR18, c[0x0][0x358] ;  /* 0x00006b00ff1277ac */ /* 0x000e280008000a00 */
[----:B------:R-:W-:Y:S05]  /*0120*/  BRA.U !UP0, `(.L_x_0) ;  /* 0x0000000508047547 */ /* 0x000fea000b800000 */
[----:B------:R-:W1:Y:S01]  /*0130*/  LDCU.128 UR24, c[0x0][0x380] ;  /* 0x00007000ff1877ac */ /* 0x000e620008000c00 */
[----:B------:R-:W-:Y:S02]  /*0140*/  MOV R12, RZ ;  /* 0x000000ff000c7202 */ /* 0x000fe40000000f00 */
[----:B------:R-:W-:Y:S01]  /*0150*/  MOV R14, R0 ;  /* 0x00000000000e7202 */ /* 0x000fe20000000f00 */
[----:B------:R-:W-:-:S04]  /*0160*/  ULOP3.LUT UR4, UR20, 0x7ffffff8, URZ, 0xc0, !UPT ;  /* 0x7ffffff814047892 */ /* 0x000fc8000f8ec0ff */
[----:B------:R-:W-:Y:S01]  /*0170*/  UIADD3 UR5, UPT, UPT, -UR4, URZ, URZ ;  /* 0x000000ff04057290 */ /* 0x000fe2000fffe1ff */
[----:B-1----:R-:W-:Y:S01]  /*0180*/  MOV R2, UR24 ;  /* 0x0000001800027c02 */ /* 0x002fe20008000f00 */
[----:B------:R-:W-:Y:S01]  /*0190*/  UIMAD.WIDE UR6, UR20, 0x8, UR26 ;  /* 0x00000008140678a5 */ /* 0x000fe2000f8e021a */
[----:B------:R-:W-:Y:S01]  /*01a0*/  MOV R3, UR25 ;  /* 0x0000001900037c02 */ /* 0x000fe20008000f00 */
[----:B------:R-:W-:Y:S02]  /*01b0*/  UIMAD.WIDE UR8, UR20, 0xc, UR26 ;  /* 0x0000000c140878a5 */ /* 0x000fe4000f8e021a */
[----:B------:R-:W-:Y:S01]  /*01c0*/  UIMAD.WIDE UR10, UR20, 0x10, UR26 ;  /* 0x00000010140a78a5 */ /* 0x000fe2000f8e021a */
[----:B------:R-:W-:Y:S01]  /*01d0*/  IMAD.WIDE.U32 R2, R13, 0x4, R2 ;  /* 0x000000040d027825 */ /* 0x000fe200078e0002 */
[----:B------:R-:W-:Y:S02]  /*01e0*/  UIMAD.WIDE UR12, UR20, 0x14, UR26 ;  /* 0x00000014140c78a5 */ /* 0x000fe4000f8e021a */
[----:B------:R-:W-:Y:S01]  /*01f0*/  UIMAD.WIDE UR14, UR20, 0x18, UR26 ;  /* 0x00000018140e78a5 */ /* 0x000fe2000f8e021a */
[----:B------:R-:W-:Y:S01]  /*0200*/  IADD3 R2, P0, PT, R2, 0x10, RZ ;  /* 0x0000001002027810 */ /* 0x000fe20007f1e0ff */
[----:B------:R-:W-:-:S03]  /*0210*/  UIMAD.WIDE UR16, UR20, 0x1c, UR26 ;  /* 0x0000001c141078a5 */ /* 0x000fc6000f8e021a */
[----:B------:R-:W-:-:S09]  /*0220*/  IADD3.X R3, PT, PT, RZ, R3, RZ, P0, !PT ;  /* 0x00000003ff037210 */ /* 0x000fd200007fe4ff */
.L_x_1:
[----:B------:R-:W-:Y:S01]  /*0230*/  UIMAD.WIDE UR22, UR20, 0x4, UR26 ;  /* 0x00000004141678a5 */ /* 0x000fe2000f8e021a */
[----:B------:R-:W-:Y:S02]  /*0240*/  IMAD.MOV.U32 R23, RZ, RZ, 0x4 ;  /* 0x00000004ff177424 */ /* 0x000fe400078e00ff */
[----:B------:R-:W-:Y:S01]  /*0250*/  HFMA2 R11, -RZ, RZ, 0, 2.384185791015625e-07 ;  /* 0x00000004ff0b7431 */ /* 0x000fe200000001ff */
[----:B------:R-:W-:Y:S01]  /*0260*/  MOV R25, 0x4 ;  /* 0x0000000400197802 */ /* 0x000fe20000000f00 */
[----:B0-----:R-:W2:Y:S01]  /*0270*/  LDG.E R21, desc[UR18][R2.64+-0x10] ;  /* 0xfffff01202157981 */ /* 0x001ea2000c1e1900 */
[C---:B------:R-:W-:Y:S01]  /*0280*/  IMAD.WIDE R22, R14.reuse, R23, UR26 ;  /* 0x0000001a0e167e25 */ /* 0x040fe2000f8e0217 */
[----:B------:R-:W-:Y:S02]  /*0290*/  MOV R8, UR22 ;  /* 0x0000001600087c02 */ /* 0x000fe40008000f00 */
[----:B------:R-:W-:Y:S01]  /*02a0*/  MOV R9, UR23 ;  /* 0x0000001700097c02 */ /* 0x000fe20008000f00 */
[----:B------:R-:W3:Y:S02]  /*02b0*/  LDG.E R19, desc[UR18][R2.64+-0xc] ;  /* 0xfffff41202137981 */ /* 0x000ee4000c1e1900 */
[----:B------:R-:W-:-:S02]  /*02c0*/  IMAD.WIDE R8, R14, 0x4, R8 ;  /* 0x000000040e087825 */ /* 0x000fc400078e0208 */
[----:B------:R-:W2:Y:S01]  /*02d0*/  LDG.E R22, desc[UR18][R22.64] ;  /* 0x0000001216167981 */ /* 0x000ea2000c1e1900 */
[----:B------:R-:W-:Y:S01]  /*02e0*/  MOV R5, 0x4 ;  /* 0x0000000400057802 */ /* 0x000fe20000000f00 */
[C---:B------:R-:W-:Y:S02]  /*02f0*/  IMAD.WIDE R24, R14.reuse, R25, UR6 ;  /* 0x000000060e187e25 */ /* 0x040fe4000f8e0219 */
[----:B------:R0:W3:Y:S02]  /*0300*/  LDG.E R20, desc[UR18][R8.64] ;  /* 0x0000001208147981 */ /* 0x0000e4000c1e1900 */
[----:B------:R-:W-:Y:S02]  /*0310*/  IMAD.WIDE R10, R14, R11, UR8 ;  /* 0x000000080e0a7e25 */ /* 0x000fe4000f8e020b */
[----:B------:R-:W4:Y:S04]  /*0320*/  LDG.E R18, desc[UR18][R24.64] ;  /* 0x0000001218127981 */ /* 0x000f28000c1e1900 */
[----:B------:R-:W4:Y:S01]  /*0330*/  LDG.E R17, desc[UR18][R2.64+-0x8] ;  /* 0xfffff81202117981 */ /* 0x000f22000c1e1900 */
[----:B0-----:R-:W-:-:S02]  /*0340*/  HFMA2 R9, -RZ, RZ, 0, 2.384185791015625e-07 ;  /* 0x00000004ff097431 */ /* 0x001fc400000001ff */
[----:B------:R-:W-:Y:S01]  /*0350*/  IMAD.MOV.U32 R7, RZ, RZ, 0x4 ;  /* 0x00000004ff077424 */ /* 0x000fe200078e00ff */
[----:B------:R0:W5:Y:S01]  /*0360*/  LDG.E R16, desc[UR18][R10.64] ;  /* 0x000000120a107981 */ /* 0x000162000c1e1900 */
[----:B------:R-:W-:-:S03]  /*0370*/  IMAD.WIDE R4, R14, R5, UR10 ;  /* 0x0000000a0e047e25 */ /* 0x000fc6000f8e0205 */
[----:B------:R-:W5:Y:S01]  /*0380*/  LDG.E R15, desc[UR18][R2.64+-0x4] ;  /* 0xfffffc12020f7981 */ /* 0x000f62000c1e1900 */
[C---:B------:R-:W-:Y:S01]  /*0390*/  IMAD.WIDE R6, R14.reuse, R7, UR12 ;  /* 0x0000000c0e067e25 */ /* 0x040fe2000f8e0207 */
[----:B------:R-:W-:Y:S02]  /*03a0*/  MOV R27, 0x4 ;  /* 0x00000004001b7802 */ /* 0x000fe40000000f00 */
[----:B------:R1:W5:Y:S01]  /*03b0*/  LDG.E R4, desc[UR18][R4.64] ;  /* 0x0000001204047981 */ /* 0x000362000c1e1900 */
[----:B------:R-:W-:-:S03]  /*03c0*/  IMAD.WIDE R8, R14, R9, UR14 ;  /* 0x0000000e0e087e25 */ /* 0x000fc6000f8e0209 */
[----:B------:R-:W5:Y:S01]  /*03d0*/  LDG.E R23, desc[UR18][R2.64] ;  /* 0x0000001202177981 */ /* 0x000f62000c1e1900 */
[----:B0-----:R-:W-:-:S03]  /*03e0*/  IMAD.WIDE R10, R14, R27, UR16 ;  /* 0x000000100e0a7e25 */ /* 0x001fc6000f8e021b */
[----:B------:R-:W5:Y:S04]  /*03f0*/  LDG.E R7, desc[UR18][R6.64] ;  /* 0x0000001206077981 */ /* 0x000f68000c1e1900 */
[----:B------:R-:W5:Y:S04]  /*0400*/  LDG.E R24, desc[UR18][R2.64+0x4] ;  /* 0x0000041202187981 */ /* 0x000f68000c1e1900 */
[----:B------:R-:W5:Y:S04]  /*0410*/  LDG.E R8, desc[UR18][R8.64] ;  /* 0x0000001208087981 */ /* 0x000f68000c1e1900 */
[----:B------:R-:W5:Y:S04]  /*0420*/  LDG.E R25, desc[UR18][R2.64+0x8] ;  /* 0x0000081202197981 */ /* 0x000f68000c1e1900 */
[----:B------:R-:W5:Y:S04]  /*0430*/  LDG.E R10, desc[UR18][R10.64] ;  /* 0x000000120a0a7981 */ /* 0x000f68000c1e1900 */
[----:B------:R0:W5:Y:S01]  /*0440*/  LDG.E R27, desc[UR18][R2.64+0xc] ;  /* 0x00000c12021b7981 */ /* 0x000162000c1e1900 */
[----:B------:R-:W-:-:S04]  /*0450*/  UIADD3 UR5, UPT, UPT, UR5, 0x8, URZ ;  /* 0x0000000805057890 */ /* 0x000fc8000fffe0ff */
[----:B------:R-:W-:Y:S01]  /*0460*/  UISETP.NE.AND UP0, UPT, UR5, URZ, UPT ;  /* 0x000000ff0500728c */ /* 0x000fe2000bf05270 */
[----:B-1----:R-:W-:Y:S02]  /*0470*/  MOV R5, UR20 ;  /* 0x0000001400057c02 */ /* 0x002fe40008000f00 */
[----:B0-----:R-:W-:Y:S02]  /*0480*/  IADD3 R2, P0, PT, R2, 0x20, RZ ;  /* 0x0000002002027810 */ /* 0x001fe40007f1e0ff */
[----:B------:R-:W-:Y:S02]  /*0490*/  LEA R14, R5, R14, 0x3 ;  /* 0x0000000e050e7211 */ /* 0x000fe400078e18ff */
[----:B------:R-:W-:Y:S01]  /*04a0*/  IADD3.X R3, PT, PT, RZ, R3, RZ, P0, !PT ;  /* 0x00000003ff037210 */ /* 0x000fe200007fe4ff */
[----:B--2---:R-:W-:-:S04]  /*04b0*/  FFMA R22, R21, R22, R12 ;  /* 0x0000001615167223 */ /* 0x004fc8000000000c */
[----:B---3--:R-:W-:-:S04]  /*04c0*/  FFMA R20, R19, R20, R22 ;  /* 0x0000001413147223 */ /* 0x008fc80000000016 */
[----:B----4-:R-:W-:-:S04]  /*04d0*/  FFMA R18, R17, R18, R20 ;  /* 0x0000001211127223 */ /* 0x010fc80000000014 */
[----:B-----5:R-:W-:-:S04]  /*04e0*/  FFMA R16, R15, R16, R18 ;  /* 0x000000100f107223 */ /* 0x020fc80000000012 */
[----:B------:R-:W-:-:S04]  /*04f0*/  FFMA R23, R23, R4, R16 ;  /* 0x0000000417177223 */ /* 0x000fc80000000010 */
[----:B------:R-:W-:-:S04]  /*0500*/  FFMA R24, R24, R7, R23 ;  /* 0x0000000718187223 */ /* 0x000fc80000000017 */
[----:B------:R-:W-:-:S04]  /*0510*/  FFMA R8, R25, R8, R24 ;  /* 0x0000000819087223 */ /* 0x000fc80000000018 */
[----:B------:R-:W-:Y:S01]  /*0520*/  FFMA R12, R27, R10, R8 ;  /* 0x0000000a1b0c7223 */ /* 0x000fe20000000008 */
[----:B------:R-:W-:Y:S06]  /*0530*/  BRA.U UP0, `(.L_x_1) ;  /* 0xfffffffd003c7547 */ /* 0x000fec000b83ffff */
.L_x_0:
[----:B------:R-:W-:-:S04]  /*0540*/  ULOP3.LUT UR6, UR20, 0x7, URZ, 0xc0, !UPT ;  /* 0x0000000714067892 */ /* 0x000fc8000f8ec0ff */
[----:B------:R-:W-:-:S09]  /*0550*/  UISETP.NE.AND UP0, UPT, UR6, URZ, UPT ;  /* 0x000000ff0600728c */ /* 0x000fd2000bf05270 */
[----:B------:R-:W-:Y:S05]  /*0560*/  BRA.U !UP0, `(.L_x_2) ;  /* 0x0000000508387547 */ /* 0x000fea000b800000 */
[----:B------:R-:W-:Y:S02]  /*0570*/  UISETP.GE.U32.AND UP0, UPT, UR6, 0x4, UPT ;  /* 0x000000040600788c */ /* 0x000fe4000bf06070 */
[----:B------:R-:W-:-:S04]  /*0580*/  ULOP3.LUT UR5, UR20, 0x3, URZ, 0xc0, !UPT ;  /* 0x0000000314057892 */ /* 0x000fc8000f8ec0ff */
[----:B------:R-:W-:-:S03]  /*0590*/  UISETP.NE.AND UP1, UPT, UR5, URZ, UPT ;  /* 0x000000ff0500728c */ /* 0x000fc6000bf25270 */
[----:B------:R-:W-:Y:S08]  /*05a0*/  BRA.U !UP0, `(.L_x_3) ;  /* 0x00000001087c7547 */ /* 0x000ff0000b800000 */
[----:B------:R-:W1:Y:S01]  /*05b0*/  LDC.64 R6, c[0x0][0x388] ;  /* 0x0000e200ff067b82 */ /* 0x000e620000000a00 */
[----:B------:R-:W2:Y:S01]  /*05c0*/  LDCU.64 UR6, c[0x0][0x380] ;  /* 0x00007000ff0677ac */ /* 0x000ea20008000a00 */
[----:B------:R-:W-:Y:S01]  /*05d0*/  IMAD.U32 R9, RZ, RZ, UR4 ;  /* 0x00000004ff097e24 */ /* 0x000fe2000f8e00ff */
[C---:B------:R-:W-:Y:S02]  /*05e0*/  IADD3 R3, PT, PT, R13.reuse, UR4, RZ ;  /* 0x000000040d037c10 */ /* 0x040fe4000fffe0ff */
[----:B------:R-:W-:Y:S01]  /*05f0*/  IADD3 R10, P0, PT, R13, UR4, RZ ;  /* 0x000000040d0a7c10 */ /* 0x000fe2000ff1e0ff */
[----:B------:R-:W-:Y:S01]  /*0600*/  IMAD R9, R9, UR20, R0 ;  /* 0x0000001409097c24 */ /* 0x000fe2000f8e0200 */
[----:B------:R-:W-:Y:S01]  /*0610*/  MOV R11, UR20 ;  /* 0x00000014000b7c02 */ /* 0x000fe20008000f00 */
[----:B------:R-:W3:Y:S01]  /*0620*/  LDC.64 R4, c[0x0][0x380] ;  /* 0x0000e000ff047b82 */ /* 0x000ee20000000a00 */
[----:B------:R-:W-:Y:S01]  /*0630*/  MOV R15, UR20 ;  /* 0x00000014000f7c02 */ /* 0x000fe20008000f00 */
[----:B-1----:R-:W-:Y:S01]  /*0640*/  IMAD.WIDE R6, R9, 0x4, R6 ;  /* 0x0000000409067825 */ /* 0x002fe200078e0206 */
[----:B------:R-:W-:-:S05]  /*0650*/  MOV R9, UR20 ;  /* 0x0000001400097c02 */ /* 0x000fca0008000f00 */
[----:B------:R-:W-:Y:S02]  /*0660*/  IMAD.WIDE R8, R9, 0x4, R6 ;  /* 0x0000000409087825 */ /* 0x000fe400078e0206 */
[----:B0-----:R-:W4:Y:S02]  /*0670*/  LDG.E R6, desc[UR18][R6.64] ;  /* 0x0000001206067981 */ /* 0x001f24000c1e1900 */
[----:B---3--:R-:W-:Y:S01]  /*0680*/  IMAD.WIDE.U32 R4, R3, 0x4, R4 ;  /* 0x0000000403047825 */ /* 0x008fe200078e0004 */
[----:B------:R-:W-:Y:S01]  /*0690*/  IADD3.X R3, PT, PT, RZ, RZ, RZ, P0, !PT ;  /* 0x000000ffff037210 */ /* 0x000fe200007fe4ff */
[----:B------:R-:W3:Y:S01]  /*06a0*/  LDG.E R17, desc[UR18][R8.64] ;  /* 0x0000001208117981 */ /* 0x000ee2000c1e1900 */
[----:B--2---:R-:W-:-:S03]  /*06b0*/  LEA R2, P0, R10, UR6, 0x2 ;  /* 0x000000060a027c11 */ /* 0x004fc6000f8010ff */
[----:B------:R-:W4:Y:S01]  /*06c0*/  LDG.E R5, desc[UR18][R4.64] ;  /* 0x0000001204057981 */ /* 0x000f22000c1e1900 */
[----:B------:R-:W-:Y:S01]  /*06d0*/  LEA.HI.X R3, R10, UR7, R3, 0x2, P0 ;  /* 0x000000070a037c11 */ /* 0x000fe200080f1403 */
[----:B------:R-:W-:-:S04]  /*06e0*/  IMAD.WIDE R10, R11, 0x4, R8 ;  /* 0x000000040b0a7825 */ /* 0x000fc800078e0208 */
[----:B------:R-:W3:Y:S01]  /*06f0*/  LDG.E R16, desc[UR18][R2.64+0x4] ;  /* 0x0000041202107981 */ /* 0x000ee2000c1e1900 */
[----:B------:R-:W-:-:S03]  /*0700*/  IMAD.WIDE R14, R15, 0x4, R10 ;  /* 0x000000040f0e7825 */ /* 0x000fc600078e020a */
[----:B------:R-:W2:Y:S04]  /*0710*/  LDG.E R19, desc[UR18][R10.64] ;  /* 0x000000120a137981 */ /* 0x000ea8000c1e1900 */
[----:B------:R-:W2:Y:S04]  /*0720*/  LDG.E R18, desc[UR18][R2.64+0x8] ;  /* 0x0000081202127981 */ /* 0x000ea8000c1e1900 */
[----:B------:R-:W5:Y:S04]  /*0730*/  LDG.E R20, desc[UR18][R2.64+0xc] ;  /* 0x00000c1202147981 */ /* 0x000f68000c1e1900 */
[----:B------:R-:W5:Y:S01]  /*0740*/  LDG.E R14, desc[UR18][R14.64] ;  /* 0x000000120e0e7981 */ /* 0x000f62000c1e1900 */
[----:B------:R-:W-:Y:S01]  /*0750*/  UIADD3 UR4, UPT, UPT, UR4, 0x4, URZ ;  /* 0x0000000404047890 */ /* 0x000fe2000fffe0ff */
[----:B----4-:R-:W-:-:S04]  /*0760*/  FFMA R5, R5, R6, R12 ;  /* 0x0000000605057223 */ /* 0x010fc8000000000c */
[----:B---3--:R-:W-:-:S04]  /*0770*/  FFMA R5, R16, R17, R5 ;  /* 0x0000001110057223 */ /* 0x008fc80000000005 */
[----:B--2---:R-:W-:-:S04]  /*0780*/  FFMA R5, R18, R19, R5 ;  /* 0x0000001312057223 */ /* 0x004fc80000000005 */
[----:B-----5:R-:W-:-:S07]  /*0790*/  FFMA R12, R20, R14, R5 ;  /* 0x0000000e140c7223 */ /* 0x020fce0000000005 */
.L_x_3:
[----:B------:R-:W-:Y:S05]  /*07a0*/  BRA.U !UP1, `(.L_x_2) ;  /* 0x0000000109a87547 */ /* 0x000fea000b800000 */
[----:B------:R-:W-:Y:S01]  /*07b0*/  UISETP.NE.AND UP0, UPT, UR5, 0x1, UPT ;  /* 0x000000010500788c */ /* 0x000fe2000bf05270 */
[----:B------:R-:W-:Y:S01]  /*07c0*/  MOV R7, UR4 ;  /* 0x0000000400077c02 */ /* 0x000fe20008000f00 */
[----:B------:R-:W-:Y:S02]  /*07d0*/  ULOP3.LUT UR5, UR20, 0x1, URZ, 0xc0, !UPT ;  /* 0x0000000114057892 */ /* 0x000fe4000f8ec0ff */
[----:B------:R-:W-:Y:S02]  /*07e0*/  MOV R15, UR20 ;  /* 0x00000014000f7c02 */ /* 0x000fe40008000f00 */
[----:B------:R-:W-:Y:S01]  /*07f0*/  UISETP.NE.U32.AND UP1, UPT, UR5, 0x1, UPT ;  /* 0x000000010500788c */ /* 0x000fe2000bf25070 */
[----:B------:R-:W-:-:S04]  /*0800*/  PLOP3.LUT P1, PT, PT, PT, UP0, 0x80, 0x8 ;  /* 0x000000000008781c */ /* 0x000fc80003f2f008 */
[----:B------:R-:W1:Y:S01]  /*0810*/  @UP0 LDCU.128 UR8, c[0x0][0x380] ;  /* 0x00007000ff0807ac */ /* 0x000e620008000c00 */
[----:B------:R-:W-:Y:S01]  /*0820*/  PLOP3.LUT P0, PT, PT, PT, UP1, 0x80, 0x8 ;  /* 0x000000000008781c */ /* 0x000fe20003f0f018 */
[----:B------:R-:W2:Y:S04]  /*0830*/  @UP0 LDCU.64 UR6, c[0x0][0x380] ;  /* 0x00007000ff0607ac */ /* 0x000ea80008000a00 */
[----:B------:R-:W3:Y:S03]  /*0840*/  @!UP1 LDCU.128 UR12, c[0x0][0x380] ;  /* 0x00007000ff0c97ac */ /* 0x000ee60008000c00 */
[C---:B------:R-:W-:Y:S02]  /*0850*/  @P1 IADD3 R3, PT, PT, R13.reuse, UR4, RZ ;  /* 0x000000040d031c10 */ /* 0x040fe4000fffe0ff */
[----:B------:R-:W-:Y:S01]  /*0860*/  @P1 IADD3 R6, P2, PT, R13, UR4, RZ ;  /* 0x000000040d061c10 */ /* 0x000fe2000ff5e0ff */
[----:B------:R-:W-:Y:S01]  /*0870*/  @UP0 UIADD3 UR4, UPT, UPT, UR4, 0x2, URZ ;  /* 0x0000000204040890 */ /* 0x000fe2000fffe0ff */
[----:B-1----:R-:W-:Y:S01]  /*0880*/  MOV R11, UR9 ;  /* 0x00000009000b7c02 */ /* 0x002fe20008000f00 */
[----:B------:R-:W-:Y:S01]  /*0890*/  IMAD.U32 R10, RZ, RZ, UR8 ;  /* 0x00000008ff0a7e24 */ /* 0x000fe2000f8e00ff */
[----:B------:R-:W-:-:S02]  /*08a0*/  MOV R4, UR10 ;  /* 0x0000000a00047c02 */ /* 0x000fc40008000f00 */
[----:B------:R-:W-:Y:S01]  /*08b0*/  MOV R5, UR11 ;  /* 0x0000000b00057c02 */ /* 0x000fe20008000f00 */
[----:B------:R-:W-:-:S04]  /*08c0*/  @P1 IMAD.WIDE.U32 R10, R3, 0x4, R10 ;  /* 0x00000004030a1825 */ /* 0x000fc800078e000a */
[----:B------:R-:W-:Y:S01]  /*08d0*/  @P1 IMAD R3, R7, UR20, R0 ;  /* 0x0000001407031c24 */ /* 0x000fe2000f8e0200 */
[----:B------:R-:W-:Y:S01]  /*08e0*/  @P1 IADD3.X R7, PT, PT, RZ, RZ, RZ, P2, !PT ;  /* 0x000000ffff071210 */ /* 0x000fe200017fe4ff */
[----:B------:R-:W-:Y:S01]  /*08f0*/  IMAD.U32 R19, RZ, RZ, UR4 ;  /* 0x00000004ff137e24 */ /* 0x000fe2000f8e00ff */
[C---:B--2---:R-:W-:Y:S01]  /*0900*/  @P1 LEA R2, P2, R6.reuse, UR6, 0x2 ;  /* 0x0000000606021c11 */ /* 0x044fe2000f8410ff */
[----:B------:R-:W-:Y:S01]  /*0910*/  @P1 IMAD.WIDE R4, R3, 0x4, R4 ;  /* 0x0000000403041825 */ /* 0x000fe200078e0204 */
[----:B------:R-:W-:Y:S01]  /*0920*/  @!P0 IADD3 R17, PT, PT, R13, UR4, RZ ;  /* 0x000000040d118c10 */ /* 0x000fe2000fffe0ff */
[----:B0-----:R-:W2:Y:S01]  /*0930*/  @P1 LDG.E R11, desc[UR18][R10.64] ;  /* 0x000000120a0b1981 */ /* 0x001ea2000c1e1900 */
[----:B------:R-:W-:Y:S01]  /*0940*/  @P1 LEA.HI.X R3, R6, UR7, R7, 0x2, P2 ;  /* 0x0000000706031c11 */ /* 0x000fe200090f1407 */
[----:B------:R-:W-:Y:S01]  /*0950*/  @!P0 IMAD R19, R19, UR20, R0 ;  /* 0x0000001413138c24 */ /* 0x000fe2000f8e0200 */
[----:B---3--:R-:W-:Y:S01]  /*0960*/  MOV R6, UR12 ;  /* 0x0000000c00067c02 */ /* 0x008fe20008000f00 */
[----:B------:R-:W-:Y:S01]  /*0970*/  @P1 IMAD.WIDE R14, R15, 0x4, R4 ;  /* 0x000000040f0e1825 */ /* 0x000fe200078e0204 */
[----:B------:R-:W-:Y:S01]  /*0980*/  MOV R7, UR13 ;  /* 0x0000000d00077c02 */ /* 0x000fe20008000f00 */
[----:B------:R-:W2:Y:S01]  /*0990*/  @P1 LDG.E R4, desc[UR18][R4.64] ;  /* 0x0000001204041981 */ /* 0x000ea2000c1e1900 */
[----:B------:R-:W-:-:S02]  /*09a0*/  MOV R8, UR14 ;  /* 0x0000000e00087c02 */ /* 0x000fc40008000f00 */
[----:B------:R-:W-:Y:S01]  /*09b0*/  MOV R9, UR15 ;  /* 0x0000000f00097c02 */ /* 0x000fe20008000f00 */
[----:B------:R-:W-:Y:S01]  /*09c0*/  @!P0 IMAD.WIDE.U32 R6, R17, 0x4, R6 ;  /* 0x0000000411068825 */ /* 0x000fe200078e0006 */
[----:B------:R-:W3:Y:S03]  /*09d0*/  @P1 LDG.E R14, desc[UR18][R14.64] ;  /* 0x000000120e0e1981 */ /* 0x000ee6000c1e1900 */
[----:B------:R-:W-:Y:S01]  /*09e0*/  @!P0 IMAD.WIDE R8, R19, 0x4, R8 ;  /* 0x0000000413088825 */ /* 0x000fe200078e0208 */
[----:B------:R-:W3:Y:S04]  /*09f0*/  @P1 LDG.E R2, desc[UR18][R2.64+0x4] ;  /* 0x0000041202021981 */ /* 0x000ee8000c1e1900 */
[----:B------:R-:W4:Y:S04]  /*0a00*/  @!P0 LDG.E R7, desc[UR18][R6.64] ;  /* 0x0000001206078981 */ /* 0x000f28000c1e1900 */
[----:B------:R-:W4:Y:S01]  /*0a10*/  @!P0 LDG.E R8, desc[UR18][R8.64] ;  /* 0x0000001208088981 */ /* 0x000f22000c1e1900 */
[----:B--2---:R-:W-:-:S04]  /*0a20*/  @P1 FFMA R11, R11, R4, R12 ;  /* 0x000000040b0b1223 */ /* 0x004fc8000000000c */
[----:B---3--:R-:W-:-:S04]  /*0a30*/  @P1 FFMA R12, R2, R14, R11 ;  /* 0x0000000e020c1223 */ /* 0x008fc8000000000b */
[----:B----4-:R-:W-:-:S07]  /*0a40*/  @!P0 FFMA R12, R7, R8, R12 ;  /* 0x00000008070c8223 */ /* 0x010fce000000000c */
.L_x_2:
[----:B------:R-:W1:Y:S01]  /*0a50*/  LDC.64 R2, c[0x0][0x390] ;  /* 0x0000e400ff027b82 */ /* 0x000e620000000a00 */
[----:B------:R-:W-:-:S05]  /*0a60*/  IADD3 R13, PT, PT, R0, R13, RZ ;  /* 0x0000000d000d7210 */ /* 0x000fca0007ffe0ff */
[----:B-1----:R-:W-:-:S05]  /*0a70*/  IMAD.WIDE R2, R13, 0x4, R2 ;  /* 0x000000040d027825 */ /* 0x002fca00078e0202 */
[----:B0-----:R-:W-:Y:S01]  /*0a80*/  STG.E desc[UR18][R2.64], R12 ;  /* 0x0000000c02007986 */ /* 0x001fe2000c101912 */
[----:B------:R-:W-:Y:S05]  /*0a90*/  EXIT ;  /* 0x000000000000794d */ /* 0x000fea0003800000 */
.L_x_4:
[----:B------:R-:W-:-:S00]  /*0aa0*/  BRA `(.L_x_4) ;  /* 0xfffffffc00fc7947 */ /* 0x000fc0000383ffff */
[----:B------:R-:W-:-:S00]  /*0ab0*/  NOP ;  /* 0x0000000000007918 */ /* 0x000fc00000000000 */
        /* <DEDUP_REMOVED lines=12> */
.L_x_5:


//--------------------- .nv.shared.reserved.0     --------------------------
	.section	.nv.shared.reserved.0,"aw",@nobits
	.weak		__nv_reservedSMEM_offset_0_alias
	.size		__nv_reservedSMEM_offset_0_alias, 0, 64
	.other		__nv_reservedSMEM_offset_0_alias,@"STO_CUDA_RESERVED_SHARED STV_DEFAULT"
__nv_reservedSMEM_offset_0_alias:
	.zero		0
	.zero		64


//--------------------- .nv.constant0._Z11gemm_kernelPKfS0_Pfiii --------------------------
	.section	.nv.constant0._Z11gemm_kernelPKfS0_Pfiii,"a",@progbits
	.sectionflags	@""
	.align	4
.nv.constant0._Z11gemm_kernelPKfS0_Pfiii:
	.zero		932


//--------------------- SYMBOLS --------------------------

	.type		.nv.reservedSmem.offset0,@object
	.size		.nv.reservedSmem.offset0,0x4
